	.headerflags	@"EF_CUDA_TEXMODE_UNIFIED EF_CUDA_64BIT_ADDRESS EF_CUDA_ACCELERATORS EF_CUDA_SM90 EF_CUDA_VIRTUAL_SM(EF_CUDA_SM90)"
	.elftype	@"ET_EXEC"


//--------------------- .nv.info                  --------------------------
	.section	.nv.info,"",@"SHT_CUDA_INFO"
	.align	4


	//----- nvinfo : EIATTR_REGCOUNT
	.align		4
        /*0000*/ 	.byte	0x04, 0x2f
        /*0002*/ 	.short	(.L_3 - .L_2)
	.align		4
.L_2:
        /*0004*/ 	.word	index@(triton_poi_fused__native_batch_norm_legit_no_training_convolution_sigmoid_34)
        /*0008*/ 	.word	0x00000012


	//----- nvinfo : EIATTR_MIN_STACK_SIZE
	.align		4
.L_3:
        /*000c*/ 	.byte	0x04, 0x12
        /*000e*/ 	.short	(.L_5 - .L_4)
	.align		4
.L_4:
        /*0010*/ 	.word	index@(triton_poi_fused__native_batch_norm_legit_no_training_convolution_sigmoid_34)
        /*0014*/ 	.word	0x00000000


	//----- nvinfo : EIATTR_FRAME_SIZE
	.align		4
.L_5:
        /*0018*/ 	.byte	0x04, 0x11
        /*001a*/ 	.short	(.L_7 - .L_6)
	.align		4
.L_6:
        /*001c*/ 	.word	index@(triton_poi_fused__native_batch_norm_legit_no_training_convolution_sigmoid_34)
        /*0020*/ 	.word	0x00000000


	//----- nvinfo : EIATTR_MIN_STACK_SIZE
	.align		4
.L_7:
        /*0024*/ 	.byte	0x04, 0x12
        /*0026*/ 	.short	(.L_9 - .L_8)
	.align		4
.L_8:
        /*0028*/ 	.word	index@(triton_poi_fused__native_batch_norm_legit_no_training_convolution_sigmoid_34)
        /*002c*/ 	.word	0x00000000
.L_9:


//--------------------- .nv.info.triton_poi_fused__native_batch_norm_legit_no_training_convolution_sigmoid_34 --------------------------
	.section	.nv.info.triton_poi_fused__native_batch_norm_legit_no_training_convolution_sigmoid_34,"",@"SHT_CUDA_INFO"
	.sectionflags	@""
	.align	4


	//----- nvinfo : EIATTR_CUDA_API_VERSION
	.align		4
        /*0000*/ 	.byte	0x04, 0x37
        /*0002*/ 	.short	(.L_11 - .L_10)
.L_10:
        /*0004*/ 	.word	0x0000007c


	//----- nvinfo : EIATTR_KPARAM_INFO
	.align		4
.L_11:
        /*0008*/ 	.byte	0x04, 0x17
        /*000a*/ 	.short	(.L_13 - .L_12)
.L_12:
        /*000c*/ 	.word	0x00000000
        /*0010*/ 	.short	0x0007
        /*0012*/ 	.short	0x0038
        /*0014*/ 	.byte	0x00, 0xf0, 0x11, 0x00


	//----- nvinfo : EIATTR_KPARAM_INFO
	.align		4
.L_13:
        /*0018*/ 	.byte	0x04, 0x17
        /*001a*/ 	.short	(.L_15 - .L_14)
.L_14:
        /*001c*/ 	.word	0x00000000
        /*0020*/ 	.short	0x0006
        /*0022*/ 	.short	0x0030
        /*0024*/ 	.byte	0x00, 0xf4, 0x21, 0x00


	//----- nvinfo : EIATTR_KPARAM_INFO
	.align		4
.L_15:
        /*0028*/ 	.byte	0x04, 0x17
        /*002a*/ 	.short	(.L_17 - .L_16)
.L_16:
        /*002c*/ 	.word	0x00000000
        /*0030*/ 	.short	0x0005
        /*0032*/ 	.short	0x0028
        /*0034*/ 	.byte	0x00, 0xf4, 0x21, 0x00


	//----- nvinfo : EIATTR_KPARAM_INFO
	.align		4
.L_17:
        /*0038*/ 	.byte	0x04, 0x17
        /*003a*/ 	.short	(.L_19 - .L_18)
.L_18:
        /*003c*/ 	.word	0x00000000
        /*0040*/ 	.short	0x0004
        /*0042*/ 	.short	0x0020
        /*0044*/ 	.byte	0x00, 0xf4, 0x21, 0x00


	//----- nvinfo : EIATTR_KPARAM_INFO
	.align		4
.L_19:
        /*0048*/ 	.byte	0x04, 0x17
        /*004a*/ 	.short	(.L_21 - .L_20)
.L_20:
        /*004c*/ 	.word	0x00000000
        /*0050*/ 	.short	0x0003
        /*0052*/ 	.short	0x0018
        /*0054*/ 	.byte	0x00, 0xf4, 0x21, 0x00


	//----- nvinfo : EIATTR_KPARAM_INFO
	.align		4
.L_21:
        /*0058*/ 	.byte	0x04, 0x17
        /*005a*/ 	.short	(.L_23 - .L_22)
.L_22:
        /*005c*/ 	.word	0x00000000
        /*0060*/ 	.short	0x0002
        /*0062*/ 	.short	0x0010
        /*0064*/ 	.byte	0x00, 0xf4, 0x21, 0x00


	//----- nvinfo : EIATTR_KPARAM_INFO
	.align		4
.L_23:
        /*0068*/ 	.byte	0x04, 0x17
        /*006a*/ 	.short	(.L_25 - .L_24)
.L_24:
        /*006c*/ 	.word	0x00000000
        /*0070*/ 	.short	0x0001
        /*0072*/ 	.short	0x0008
        /*0074*/ 	.byte	0x00, 0xf4, 0x21, 0x00


	//----- nvinfo : EIATTR_KPARAM_INFO
	.align		4
.L_25:
        /*0078*/ 	.byte	0x04, 0x17
        /*007a*/ 	.short	(.L_27 - .L_26)
.L_26:
        /*007c*/ 	.word	0x00000000
        /*0080*/ 	.short	0x0000
        /*0082*/ 	.short	0x0000
        /*0084*/ 	.byte	0x00, 0xf4, 0x21, 0x00


	//----- nvinfo : EIATTR_SPARSE_MMA_MASK
	.align		4
.L_27:
        /*0088*/ 	.byte	0x03, 0x50
        /*008a*/ 	.short	0x0000


	//----- nvinfo : EIATTR_MAXREG_COUNT
	.align		4
        /*008c*/ 	.byte	0x03, 0x1b
        /*008e*/ 	.short	0x00ff


	//----- nvinfo : EIATTR_EXIT_INSTR_OFFSETS
	.align		4
        /*0090*/ 	.byte	0x04, 0x1c
        /*0092*/ 	.short	(.L_29 - .L_28)


	//   ....[0]....
.L_28:
        /*0094*/ 	.word	0x00000330


	//   ....[1]....
        /*0098*/ 	.word	0x00000350


	//----- nvinfo : EIATTR_REQNTID
	.align		4
.L_29:
        /*009c*/ 	.byte	0x04, 0x10
        /*009e*/ 	.short	(.L_31 - .L_30)
.L_30:
        /*00a0*/ 	.word	0x00000080
        /*00a4*/ 	.word	0x00000001
        /*00a8*/ 	.word	0x00000001


	//----- nvinfo : EIATTR_CBANK_PARAM_SIZE
	.align		4
.L_31:
        /*00ac*/ 	.byte	0x03, 0x19
        /*00ae*/ 	.short	0x003c


	//----- nvinfo : EIATTR_PARAM_CBANK
	.align		4
        /*00b0*/ 	.byte	0x04, 0x0a
        /*00b2*/ 	.short	(.L_33 - .L_32)
	.align		4
.L_32:
        /*00b4*/ 	.word	index@(.nv.constant0.triton_poi_fused__native_batch_norm_legit_no_training_convolution_sigmoid_34)
        /*00b8*/ 	.short	0x0210
        /*00ba*/ 	.short	0x003c


	//----- nvinfo : EIATTR_SW_WAR
	.align		4
.L_33:
        /*00bc*/ 	.byte	0x04, 0x36
        /*00be*/ 	.short	(.L_35 - .L_34)
.L_34:
        /*00c0*/ 	.word	0x00000008
.L_35:


//--------------------- .nv.callgraph             --------------------------
	.section	.nv.callgraph,"",@"SHT_CUDA_CALLGRAPH"
	.align	4
	.sectionentsize	8
	.align		4
        /*0000*/ 	.word	0x00000000
	.align		4
        /*0004*/ 	.word	0xffffffff
	.align		4
        /*0008*/ 	.word	0x00000000
	.align		4
        /*000c*/ 	.word	0xfffffffe
	.align		4
        /*0010*/ 	.word	0x00000000
	.align		4
        /*0014*/ 	.word	0xfffffffd
	.align		4
        /*0018*/ 	.word	0x00000000
	.align		4
        /*001c*/ 	.word	0xfffffffc


//--------------------- .nv.constant4             --------------------------
	.section	.nv.constant4,"a",@progbits
	.align	8
	.align		8
.nv.constant4:
        /*0000*/ 	.dword	_$_str
	.align		8
        /*0008*/ 	.dword	_$_str_$_2


//--------------------- .text.triton_poi_fused__native_batch_norm_legit_no_training_convolution_sigmoid_34 --------------------------
	.section	.text.triton_poi_fused__native_batch_norm_legit_no_training_convolution_sigmoid_34,"ax",@progbits
	.align	128
        .global         triton_poi_fused__native_batch_norm_legit_no_training_convolution_sigmoid_34
        .type           triton_poi_fused__native_batch_norm_legit_no_training_convolution_sigmoid_34,@function
        .size           triton_poi_fused__native_batch_norm_legit_no_training_convolution_sigmoid_34,(.L_x_1 - triton_poi_fused__native_batch_norm_legit_no_training_convolution_sigmoid_34)
        .other          triton_poi_fused__native_batch_norm_legit_no_training_convolution_sigmoid_34,@"STO_CUDA_ENTRY STV_DEFAULT"
triton_poi_fused__native_batch_norm_legit_no_training_convolution_sigmoid_34:
.text.triton_poi_fused__native_batch_norm_legit_no_training_convolution_sigmoid_34:
[----:B------:R-:W0:Y:S08]  /*0000*/  LDC R1, c[0x0][0x28] ;  /* 0x00000a00ff017b82 */ /* 0x000e300000000800 */
[----:B------:R-:W1:Y:S01]  /*0010*/  LDC.64 R2, c[0x0][0x228] ;  /* 0x00008a00ff027b82 */ /* 0x000e620000000a00 */
[----:B------:R-:W-:Y:S01]  /*0020*/  ULDC.64 UR4, c[0x0][0x208] ;  /* 0x0000820000047ab9 */ /* 0x000fe20000000a00 */
[----:B------:R-:W2:Y:S01]  /*0030*/  S2R R0, SR_TID.X ;  /* 0x0000000000007919 */ /* 0x000ea20000002100 */
[----:B------:R-:W3:Y:S05]  /*0040*/  S2R R9, SR_CTAID.X ;  /* 0x0000000000097919 */ /* 0x000eea0000002500 */
[----:B------:R-:W4:Y:S01]  /*0050*/  LDC.64 R12, c[0x0][0x210] ;  /* 0x00008400ff0c7b82 */ /* 0x000f220000000a00 */
[----:B-1----:R4:W5:Y:S07]  /*0060*/  LDG.E R15, desc[UR4][R2.64] ;  /* 0x00000004020f7981 */ /* 0x00296e000c1e1900 */
[----:B------:R-:W1:Y:S01]  /*0070*/  LDC.64 R4, c[0x0][0x218] ;  /* 0x00008600ff047b82 */ /* 0x000e620000000a00 */
[----:B------:R-:W-:-:S07]  /*0080*/  HFMA2.MMA R14, -RZ, RZ, 0, 0 ;  /* 0x00000000ff0e7435 */ /* 0x000fce00000001ff */
[----:B------:R-:W1:Y:S01]  /*0090*/  LDC.64 R6, c[0x0][0x220] ;  /* 0x00008800ff067b82 */ /* 0x000e620000000a00 */
[----:B--2---:R-:W-:-:S04]  /*00a0*/  LOP3.LUT R0, R0, 0x7f, RZ, 0xc0, !PT ;  /* 0x0000007f00007812 */ /* 0x004fc800078ec0ff */
[----:B---3--:R-:W-:-:S03]  /*00b0*/  LEA R0, R9, R0, 0x7 ;  /* 0x0000000009007211 */ /* 0x008fc600078e38ff */
[----:B------:R-:W2:Y:S01]  /*00c0*/  LDC.64 R8, c[0x0][0x230] ;  /* 0x00008c00ff087b82 */ /* 0x000ea20000000a00 */
[C---:B------:R-:W-:Y:S01]  /*00d0*/  ISETP.GE.AND P0, PT, R0.reuse, 0x400, PT ;  /* 0x000004000000780c */ /* 0x040fe20003f06270 */
[----:B----4-:R-:W-:-:S06]  /*00e0*/  IMAD.WIDE R2, R0, 0x4, R12 ;  /* 0x0000000400027825 */ /* 0x010fcc00078e020c */
[----:B------:R-:W3:Y:S01]  /*00f0*/  LDC.64 R10, c[0x0][0x238] ;  /* 0x00008e00ff0a7b82 */ /* 0x000ee20000000a00 */
[----:B-1----:R-:W4:Y:S05]  /*0100*/  LDG.E R5, desc[UR4][R4.64] ;  /* 0x0000000404057981 */ /* 0x002f2a000c1e1900 */
[----:B------:R-:W4:Y:S04]  /*0110*/  @!P0 LDG.E R14, desc[UR4][R2.64] ;  /* 0x00000004020e8981 */ /* 0x000f28000c1e1900 */
[----:B0-----:R0:W4:Y:S04]  /*0120*/  LDG.E R6, desc[UR4][R6.64] ;  /* 0x0000000406067981 */ /* 0x001128000c1e1900 */
[----:B--2---:R4:W2:Y:S04]  /*0130*/  LDG.E R8, desc[UR4][R8.64] ;  /* 0x0000000408087981 */ /* 0x0048a8000c1e1900 */
[----:B---3--:R-:W2:Y:S01]  /*0140*/  LDG.E R11, desc[UR4][R10.64] ;  /* 0x000000040a0b7981 */ /* 0x008ea2000c1e1900 */
[----:B------:R-:W-:Y:S01]  /*0150*/  MOV R13, 0x3e800000 ;  /* 0x3e800000000d7802 */ /* 0x000fe20000000f00 */
[----:B-----5:R-:W-:-:S04]  /*0160*/  FADD R15, R15, 9.9999997473787516356e-06 ;  /* 0x3727c5ac0f0f7421 */ /* 0x020fc80000000000 */
[----:B------:R-:W1:Y:S02]  /*0170*/  MUFU.SQRT R12, R15 ;  /* 0x0000000f000c7308 */ /* 0x000e640000002000 */
[C---:B-1----:R-:W-:Y:S02]  /*0180*/  FSETP.GT.AND P1, PT, R12.reuse, 8.50705917302346158658e+37, PT ;  /* 0x7e8000000c00780b */ /* 0x042fe40003f24000 */
[----:B------:R-:W-:Y:S02]  /*0190*/  FSETP.GEU.AND P2, PT, R12, 1.175494350822287508e-38, PT ;  /* 0x008000000c00780b */ /* 0x000fe40003f4e000 */
[----:B0-----:R-:W-:Y:S01]  /*01a0*/  FSEL R7, R13, 1, P1 ;  /* 0x3f8000000d077808 */ /* 0x001fe20000800000 */
[----:B----4-:R-:W-:-:S08]  /*01b0*/  FADD R9, R5, R14 ;  /* 0x0000000e05097221 */ /* 0x010fd00000000000 */
[----:B------:R-:W-:Y:S02]  /*01c0*/  @P1 FMUL R12, R12, 0.25 ;  /* 0x3e8000000c0c1820 */ /* 0x000fe40000400000 */
[----:B------:R-:W-:Y:S01]  /*01d0*/  @!P2 FMUL R7, R7, 16777216 ;  /* 0x4b8000000707a820 */ /* 0x000fe20000400000 */
[----:B------:R-:W-:Y:S01]  /*01e0*/  FADD R6, -R6, R9 ;  /* 0x0000000906067221 */ /* 0x000fe20000000100 */
[----:B------:R-:W-:Y:S01]  /*01f0*/  @!P2 FMUL R12, R12, 16777216 ;  /* 0x4b8000000c0ca820 */ /* 0x000fe20000400000 */
[----:B------:R0:W-:Y:S05]  /*0200*/  @!P0 STG.E desc[UR4][R2.64], R9 ;  /* 0x0000000902008986 */ /* 0x0001ea000c101904 */
[----:B------:R-:W1:Y:S02]  /*0210*/  MUFU.RCP R12, R12 ;  /* 0x0000000c000c7308 */ /* 0x000e640000001000 */
[----:B-1----:R-:W-:-:S04]  /*0220*/  FMUL R7, R12, R7 ;  /* 0x000000070c077220 */ /* 0x002fc80000400000 */
[----:B------:R-:W-:-:S04]  /*0230*/  FMUL R6, R6, R7 ;  /* 0x0000000706067220 */ /* 0x000fc80000400000 */
[----:B--2---:R-:W-:-:S04]  /*0240*/  FFMA R6, R8, R6, R11 ;  /* 0x0000000608067223 */ /* 0x004fc8000000000b */
[----:B------:R-:W-:-:S04]  /*0250*/  FADD R6, RZ, -R6 ;  /* 0x80000006ff067221 */ /* 0x000fc80000000000 */
[----:B------:R-:W-:-:S05]  /*0260*/  FMUL R6, R6, 1.4426950216293334961 ;  /* 0x3fb8aa3b06067820 */ /* 0x000fca0000400000 */
[----:B------:R-:W-:-:S13]  /*0270*/  FSETP.GEU.AND P1, PT, R6, -126, PT ;  /* 0xc2fc00000600780b */ /* 0x000fda0003f2e000 */
[----:B------:R-:W-:-:S04]  /*0280*/  @!P1 FMUL R6, R6, 0.5 ;  /* 0x3f00000006069820 */ /* 0x000fc80000400000 */
[----:B------:R-:W1:Y:S02]  /*0290*/  MUFU.EX2 R4, R6 ;  /* 0x0000000600047308 */ /* 0x000e640000000800 */
[----:B-1----:R-:W-:-:S04]  /*02a0*/  @!P1 FMUL R4, R4, R4 ;  /* 0x0000000404049220 */ /* 0x002fc80000400000 */
[----:B------:R-:W-:Y:S02]  /*02b0*/  FADD R7, R4, 1 ;  /* 0x3f80000004077421 */ /* 0x000fe40000000000 */
[----:B------:R-:W1:Y:S03]  /*02c0*/  LDC.64 R4, c[0x0][0x240] ;  /* 0x00009000ff047b82 */ /* 0x000e660000000a00 */
[----:B------:R-:W-:-:S04]  /*02d0*/  FSETP.GT.AND P1, PT, R7, 8.50705917302346158658e+37, PT ;  /* 0x7e8000000700780b */ /* 0x000fc80003f24000 */
[----:B------:R-:W-:-:S09]  /*02e0*/  FSEL R8, R13, 1, P1 ;  /* 0x3f8000000d087808 */ /* 0x000fd20000800000 */
[----:B------:R-:W-:-:S06]  /*02f0*/  @P1 FMUL R7, R7, 0.25 ;  /* 0x3e80000007071820 */ /* 0x000fcc0000400000 */
[----:B------:R-:W2:Y:S01]  /*0300*/  MUFU.RCP R7, R7 ;  /* 0x0000000700077308 */ /* 0x000ea20000001000 */
[----:B-1----:R-:W-:-:S04]  /*0310*/  IMAD.WIDE R4, R0, 0x4, R4 ;  /* 0x0000000400047825 */ /* 0x002fc800078e0204 */
[----:B--2---:R-:W-:Y:S01]  /*0320*/  FMUL R11, R7, R8 ;  /* 0x00000008070b7220 */ /* 0x004fe20000400000 */
[----:B0-----:R-:W-:Y:S06]  /*0330*/  @P0 EXIT ;  /* 0x000000000000094d */ /* 0x001fec0003800000 */
[----:B------:R-:W-:Y:S01]  /*0340*/  STG.E desc[UR4][R4.64], R11 ;  /* 0x0000000b04007986 */ /* 0x000fe2000c101904 */
[----:B------:R-:W-:Y:S05]  /*0350*/  EXIT ;  /* 0x000000000000794d */ /* 0x000fea0003800000 */
.L_x_0:
[----:B------:R-:W-:-:S00]  /*0360*/  BRA `(.L_x_0) ;  /* 0xfffffffc00fc7947 */ /* 0x000fc0000383ffff */
[----:B------:R-:W-:-:S00]  /*0370*/  NOP ;  /* 0x0000000000007918 */ /* 0x000fc00000000000 */
        /* <DEDUP_REMOVED lines=8> */
.L_x_1:


//--------------------- .nv.global.init           --------------------------
	.section	.nv.global.init,"aw",@progbits
.nv.global.init:
	.type		_$_str,@object
	.size		_$_str,(_$_str_$_2 - _$_str)
_$_str:
        /*0000*/ 	.byte	0x5f, 0x5f, 0x43, 0x55, 0x44, 0x41, 0x5f, 0x46, 0x54, 0x5a, 0x00
	.type		_$_str_$_2,@object
	.size		_$_str_$_2,(.L_1 - _$_str_$_2)
_$_str_$_2:
        /*000b*/ 	.byte	0x5f, 0x5f, 0x43, 0x55, 0x44, 0x41, 0x5f, 0x50, 0x52, 0x45, 0x43, 0x5f, 0x53, 0x51, 0x52, 0x54
        /*001b*/ 	.byte	0x00
.L_1:


//--------------------- .nv.constant0.triton_poi_fused__native_batch_norm_legit_no_training_convolution_sigmoid_34 --------------------------
	.section	.nv.constant0.triton_poi_fused__native_batch_norm_legit_no_training_convolution_sigmoid_34,"a",@progbits
	.sectionflags	@""
	.align	4
.nv.constant0.triton_poi_fused__native_batch_norm_legit_no_training_convolution_sigmoid_34:
	.zero		588
